//
// Generated by NVIDIA NVVM Compiler
//
// Compiler Build ID: CL-36424714
// Cuda compilation tools, release 13.0, V13.0.88
// Based on NVVM 20.0.0
//

.version 9.0
.target sm_100
.address_size 64

	// .globl	_Z12mandelKernelffPiffii

.visible .entry _Z12mandelKernelffPiffii(
	.param .f32 _Z12mandelKernelffPiffii_param_0,
	.param .f32 _Z12mandelKernelffPiffii_param_1,
	.param .u64 .ptr .align 1 _Z12mandelKernelffPiffii_param_2,
	.param .f32 _Z12mandelKernelffPiffii_param_3,
	.param .f32 _Z12mandelKernelffPiffii_param_4,
	.param .u32 _Z12mandelKernelffPiffii_param_5,
	.param .u32 _Z12mandelKernelffPiffii_param_6
)
{
	.reg .pred 	%p<4>;
	.reg .b32 	%r<19>;
	.reg .b32 	%f<20>;
	.reg .b64 	%rd<5>;

	ld.param.f32 	%f9, [_Z12mandelKernelffPiffii_param_0];
	ld.param.f32 	%f10, [_Z12mandelKernelffPiffii_param_1];
	ld.param.u64 	%rd1, [_Z12mandelKernelffPiffii_param_2];
	ld.param.f32 	%f11, [_Z12mandelKernelffPiffii_param_3];
	ld.param.f32 	%f12, [_Z12mandelKernelffPiffii_param_4];
	ld.param.u32 	%r6, [_Z12mandelKernelffPiffii_param_5];
	ld.param.u32 	%r7, [_Z12mandelKernelffPiffii_param_6];
	mov.u32 	%r9, %ctaid.x;
	mov.u32 	%r10, %ntid.x;
	mov.u32 	%r11, %tid.x;
	mad.lo.s32 	%r1, %r9, %r10, %r11;
	mov.u32 	%r12, %ctaid.y;
	mov.u32 	%r13, %ntid.y;
	mov.u32 	%r14, %tid.y;
	mad.lo.s32 	%r2, %r12, %r13, %r14;
	cvt.rn.f32.s32 	%f13, %r1;
	fma.rn.f32 	%f1, %f11, %f13, %f9;
	cvt.rn.f32.u32 	%f14, %r2;
	fma.rn.f32 	%f2, %f12, %f14, %f10;
	setp.lt.s32 	%p1, %r6, 1;
	mov.b32 	%r18, 0;
	@%p1 bra 	$L__BB0_4;
	mov.b32 	%r17, 0;
	mov.f32 	%f18, %f2;
	mov.f32 	%f19, %f1;
$L__BB0_2:
	mul.f32 	%f5, %f19, %f19;
	mul.f32 	%f6, %f18, %f18;
	add.f32 	%f15, %f5, %f6;
	setp.gt.f32 	%p2, %f15, 0f40800000;
	mov.u32 	%r18, %r17;
	@%p2 bra 	$L__BB0_4;
	sub.f32 	%f16, %f5, %f6;
	add.f32 	%f17, %f19, %f19;
	add.f32 	%f19, %f1, %f16;
	fma.rn.f32 	%f18, %f17, %f18, %f2;
	add.s32 	%r17, %r17, 1;
	setp.ne.s32 	%p3, %r17, %r6;
	mov.u32 	%r18, %r6;
	@%p3 bra 	$L__BB0_2;
$L__BB0_4:
	cvta.to.global.u64 	%rd2, %rd1;
	mad.lo.s32 	%r16, %r7, %r2, %r1;
	mul.wide.s32 	%rd3, %r16, 4;
	add.s64 	%rd4, %rd2, %rd3;
	st.global.u32 	[%rd4], %r18;
	ret;

}


// ===== COMPILED SASS (sm_100) =====

	.target	sm_100

	.elftype	@"ET_EXEC"


//--------------------- .note.nv.tkinfo           --------------------------
	.section	.note.nv.tkinfo,"",@"SHT_NOTE"
	.sectionflags	@"SHF_NOTE_NV_TKINFO"
	.tkinfo
        /*0018*/ 	.word	0x00000002
        /*0030*/ 	.string	""
        /*0030*/ 	.string	"ptxas"
        /*0030*/ 	.string	"Cuda compilation tools, release 13.0, V13.0.88"
        /*0030*/ 	.string	"Build cuda_13.0.r13.0/compiler.36424714_0"
        /*0030*/ 	.string	"-arch sm_100 -m 64 "



//--------------------- .note.nv.cuinfo           --------------------------
	.section	.note.nv.cuinfo,"",@"SHT_NOTE"
	.sectionflags	@"SHF_NOTE_NV_CUINFO"
        /*0018*/ 	.short	0x0002
        /*001a*/ 	.short	0x0064
        /*001c*/ 	.short	0x0082
	.zero		2


//--------------------- .nv.info                  --------------------------
	.section	.nv.info,"",@"SHT_CUDA_INFO"
	.align	4


	//----- nvinfo : EIATTR_REGCOUNT
	.align		4
        /*0000*/ 	.byte	0x04, 0x2f
        /*0002*/ 	.short	(.L_1 - .L_0)
	.align		4
.L_0:
        /*0004*/ 	.word	index@(_Z12mandelKernelffPiffii)
        /*0008*/ 	.word	0x00000010


	//----- nvinfo : EIATTR_FRAME_SIZE
	.align		4
.L_1:
        /*000c*/ 	.byte	0x04, 0x11
        /*000e*/ 	.short	(.L_3 - .L_2)
	.align		4
.L_2:
        /*0010*/ 	.word	index@(_Z12mandelKernelffPiffii)
        /*0014*/ 	.word	0x00000000


	//----- nvinfo : EIATTR_MIN_STACK_SIZE
	.align		4
.L_3:
        /*0018*/ 	.byte	0x04, 0x12
        /*001a*/ 	.short	(.L_5 - .L_4)
	.align		4
.L_4:
        /*001c*/ 	.word	index@(_Z12mandelKernelffPiffii)
        /*0020*/ 	.word	0x00000000
.L_5:


//--------------------- .nv.compat                --------------------------
	.section	.nv.compat,"",@"SHT_CUDA_COMPAT_INFO"
	.align	4
        /*0000*/ 	.byte	0x02, 0x09, 0x00, 0x00, 0x02, 0x02, 0x01, 0x00, 0x02, 0x05, 0x05, 0x00, 0x03, 0x07, 0x01, 0x01
        /*0010*/ 	.byte	0x02, 0x03, 0x00, 0x00, 0x02, 0x06, 0x01, 0x00, 0x04, 0x0b, 0x08, 0x00, 0x01, 0x00, 0x00, 0x00
        /*0020*/ 	.byte	0x00, 0x00, 0x00, 0x00


//--------------------- .nv.info._Z12mandelKernelffPiffii --------------------------
	.section	.nv.info._Z12mandelKernelffPiffii,"",@"SHT_CUDA_INFO"
	.sectionflags	@""
	.align	4


	//----- nvinfo : EIATTR_CUDA_API_VERSION
	.align		4
        /*0000*/ 	.byte	0x04, 0x37
        /*0002*/ 	.short	(.L_7 - .L_6)
.L_6:
        /*0004*/ 	.word	0x00000082


	//----- nvinfo : EIATTR_KPARAM_INFO
	.align		4
.L_7:
        /*0008*/ 	.byte	0x04, 0x17
        /*000a*/ 	.short	(.L_9 - .L_8)
.L_8:
        /*000c*/ 	.word	0x00000000
        /*0010*/ 	.short	0x0006
        /*0012*/ 	.short	0x001c
        /*0014*/ 	.byte	0x00, 0xf0, 0x11, 0x00


	//----- nvinfo : EIATTR_KPARAM_INFO
	.align		4
.L_9:
        /*0018*/ 	.byte	0x04, 0x17
        /*001a*/ 	.short	(.L_11 - .L_10)
.L_10:
        /*001c*/ 	.word	0x00000000
        /*0020*/ 	.short	0x0005
        /*0022*/ 	.short	0x0018
        /*0024*/ 	.byte	0x00, 0xf0, 0x11, 0x00


	//----- nvinfo : EIATTR_KPARAM_INFO
	.align		4
.L_11:
        /*0028*/ 	.byte	0x04, 0x17
        /*002a*/ 	.short	(.L_13 - .L_12)
.L_12:
        /*002c*/ 	.word	0x00000000
        /*0030*/ 	.short	0x0004
        /*0032*/ 	.short	0x0014
        /*0034*/ 	.byte	0x00, 0xf0, 0x11, 0x00


	//----- nvinfo : EIATTR_KPARAM_INFO
	.align		4
.L_13:
        /*0038*/ 	.byte	0x04, 0x17
        /*003a*/ 	.short	(.L_15 - .L_14)
.L_14:
        /*003c*/ 	.word	0x00000000
        /*0040*/ 	.short	0x0003
        /*0042*/ 	.short	0x0010
        /*0044*/ 	.byte	0x00, 0xf0, 0x11, 0x00


	//----- nvinfo : EIATTR_KPARAM_INFO
	.align		4
.L_15:
        /*0048*/ 	.byte	0x04, 0x17
        /*004a*/ 	.short	(.L_17 - .L_16)
.L_16:
        /*004c*/ 	.word	0x00000000
        /*0050*/ 	.short	0x0002
        /*0052*/ 	.short	0x0008
        /*0054*/ 	.byte	0x00, 0xf5, 0x21, 0x00


	//----- nvinfo : EIATTR_KPARAM_INFO
	.align		4
.L_17:
        /*0058*/ 	.byte	0x04, 0x17
        /*005a*/ 	.short	(.L_19 - .L_18)
.L_18:
        /*005c*/ 	.word	0x00000000
        /*0060*/ 	.short	0x0001
        /*0062*/ 	.short	0x0004
        /*0064*/ 	.byte	0x00, 0xf0, 0x11, 0x00


	//----- nvinfo : EIATTR_KPARAM_INFO
	.align		4
.L_19:
        /*0068*/ 	.byte	0x04, 0x17
        /*006a*/ 	.short	(.L_21 - .L_20)
.L_20:
        /*006c*/ 	.word	0x00000000
        /*0070*/ 	.short	0x0000
        /*0072*/ 	.short	0x0000
        /*0074*/ 	.byte	0x00, 0xf0, 0x11, 0x00


	//----- nvinfo : EIATTR_SPARSE_MMA_MASK
	.align		4
.L_21:
        /*0078*/ 	.byte	0x03, 0x50
        /*007a*/ 	.short	0x0000


	//----- nvinfo : EIATTR_MAXREG_COUNT
	.align		4
        /*007c*/ 	.byte	0x03, 0x1b
        /*007e*/ 	.short	0x00ff


	//----- nvinfo : EIATTR_MERCURY_ISA_VERSION
	.align		4
        /*0080*/ 	.byte	0x03, 0x5f
        /*0082*/ 	.short	0x0101


	//----- nvinfo : EIATTR_VRC_CTA_INIT_COUNT
	.align		4
        /*0084*/ 	.byte	0x02, 0x4a
	.zero		1
	.zero		1


	//----- nvinfo : EIATTR_EXIT_INSTR_OFFSETS
	.align		4
        /*0088*/ 	.byte	0x04, 0x1c
        /*008a*/ 	.short	(.L_23 - .L_22)


	//   ....[0]....
.L_22:
        /*008c*/ 	.word	0x000002d0


	//----- nvinfo : EIATTR_CRS_STACK_SIZE
	.align		4
.L_23:
        /*0090*/ 	.byte	0x04, 0x1e
        /*0092*/ 	.short	(.L_25 - .L_24)
.L_24:
        /*0094*/ 	.word	0x00000000


	//----- nvinfo : EIATTR_CBANK_PARAM_SIZE
	.align		4
.L_25:
        /*0098*/ 	.byte	0x03, 0x19
        /*009a*/ 	.short	0x0020


	//----- nvinfo : EIATTR_PARAM_CBANK
	.align		4
        /*009c*/ 	.byte	0x04, 0x0a
        /*009e*/ 	.short	(.L_27 - .L_26)
	.align		4
.L_26:
        /*00a0*/ 	.word	index@(.nv.constant0._Z12mandelKernelffPiffii)
        /*00a4*/ 	.short	0x0380
        /*00a6*/ 	.short	0x0020


	//----- nvinfo : EIATTR_SW_WAR
	.align		4
.L_27:
        /*00a8*/ 	.byte	0x04, 0x36
        /*00aa*/ 	.short	(.L_29 - .L_28)
.L_28:
        /*00ac*/ 	.word	0x00000008
.L_29:


//--------------------- .nv.callgraph             --------------------------
	.section	.nv.callgraph,"",@"SHT_CUDA_CALLGRAPH"
	.align	4
	.sectionentsize	8
	.align		4
        /*0000*/ 	.word	0x00000000
	.align		4
        /*0004*/ 	.word	0xffffffff
	.align		4
        /*0008*/ 	.word	0x00000000
	.align		4
        /*000c*/ 	.word	0xfffffffe
	.align		4
        /*0010*/ 	.word	0x00000000
	.align		4
        /*0014*/ 	.word	0xfffffffd
	.align		4
        /*0018*/ 	.word	0x00000000
	.align		4
        /*001c*/ 	.word	0xfffffffc


//--------------------- .text._Z12mandelKernelffPiffii --------------------------
	.section	.text._Z12mandelKernelffPiffii,"ax",@progbits
	.align	128
        .global         _Z12mandelKernelffPiffii
        .type           _Z12mandelKernelffPiffii,@function
        .size           _Z12mandelKernelffPiffii,(.L_x_4 - _Z12mandelKernelffPiffii)
        .other          _Z12mandelKernelffPiffii,@"STO_CUDA_ENTRY STV_DEFAULT"
_Z12mandelKernelffPiffii:
.text._Z12mandelKernelffPiffii:
[----:B------:R-:W-:Y:S01]  /*0000*/  LDC R1, c[0x0][0x37c] ;  /* 0x0000df00ff017b82 */ /* 0x000fe20000000800 */
[----:B------:R-:W0:Y:S07]  /*0010*/  S2R R2, SR_TID.Y ;  /* 0x0000000000027919 */ /* 0x000e2e0000002200 */
[----:B------:R-:W1:Y:S01]  /*0020*/  LDC R0, c[0x0][0x360] ;  /* 0x0000d800ff007b82 */ /* 0x000e620000000800 */
[----:B------:R-:W2:Y:S01]  /*0030*/  LDCU UR8, c[0x0][0x398] ;  /* 0x00007300ff0877ac */ /* 0x000ea20008000800 */
[----:B------:R-:W1:Y:S01]  /*0040*/  S2R R3, SR_TID.X ;  /* 0x0000000000037919 */ /* 0x000e620000002100 */
[----:B------:R-:W3:Y:S05]  /*0050*/  LDCU.64 UR6, c[0x0][0x390] ;  /* 0x00007200ff0677ac */ /* 0x000eea0008000a00 */
[----:B------:R-:W0:Y:S08]  /*0060*/  S2UR UR5, SR_CTAID.Y ;  /* 0x00000000000579c3 */ /* 0x000e300000002600 */
[----:B------:R-:W0:Y:S01]  /*0070*/  LDC R5, c[0x0][0x364] ;  /* 0x0000d900ff057b82 */ /* 0x000e220000000800 */
[----:B--2---:R-:W-:-:S07]  /*0080*/  UISETP.GE.AND UP0, UPT, UR8, 0x1, UPT ;  /* 0x000000010800788c */ /* 0x004fce000bf06270 */
[----:B------:R-:W1:Y:S08]  /*0090*/  S2UR UR4, SR_CTAID.X ;  /* 0x00000000000479c3 */ /* 0x000e700000002500 */
[----:B------:R-:W3:Y:S01]  /*00a0*/  LDC.64 R6, c[0x0][0x380] ;  /* 0x0000e000ff067b82 */ /* 0x000ee20000000a00 */
[----:B0-----:R-:W-:-:S05]  /*00b0*/  IMAD R5, R5, UR5, R2 ;  /* 0x0000000505057c24 */ /* 0x001fca000f8e0202 */
[----:B------:R-:W-:Y:S01]  /*00c0*/  I2FP.F32.U32 R2, R5 ;  /* 0x0000000500027245 */ /* 0x000fe20000201000 */
[----:B-1----:R-:W-:Y:S01]  /*00d0*/  IMAD R0, R0, UR4, R3 ;  /* 0x0000000400007c24 */ /* 0x002fe2000f8e0203 */
[----:B------:R-:W0:Y:S04]  /*00e0*/  LDCU.64 UR4, c[0x0][0x358] ;  /* 0x00006b00ff0477ac */ /* 0x000e280008000a00 */
[----:B------:R-:W-:Y:S01]  /*00f0*/  I2FP.F32.S32 R3, R0 ;  /* 0x0000000000037245 */ /* 0x000fe20000201400 */
[----:B---3--:R-:W-:Y:S01]  /*0100*/  FFMA R2, R2, UR7, R7 ;  /* 0x0000000702027c23 */ /* 0x008fe20008000007 */
[----:B------:R-:W-:-:S03]  /*0110*/  HFMA2 R7, -RZ, RZ, 0, 0 ;  /* 0x00000000ff077431 */ /* 0x000fc600000001ff */
[----:B------:R-:W-:Y:S01]  /*0120*/  FFMA R3, R3, UR6, R6 ;  /* 0x0000000603037c23 */ /* 0x000fe20008000006 */
[----:B------:R-:W-:Y:S06]  /*0130*/  BRA.U !UP0, `(.L_x_0) ;  /* 0x0000000108507547 */ /* 0x000fec000b800000 */
[----:B------:R-:W-:Y:S01]  /*0140*/  BSSY.RECONVERGENT B0, `(.L_x_0) ;  /* 0x0000013000007945 */ /* 0x000fe20003800200 */
[----:B------:R-:W-:Y:S01]  /*0150*/  MOV R7, RZ ;  /* 0x000000ff00077202 */ /* 0x000fe20000000f00 */
[----:B------:R-:W1:Y:S01]  /*0160*/  LDCU UR7, c[0x0][0x398] ;  /* 0x00007300ff0777ac */ /* 0x000e620008000800 */
[----:B------:R-:W-:Y:S02]  /*0170*/  MOV R9, R2 ;  /* 0x0000000200097202 */ /* 0x000fe40000000f00 */
[----:B------:R-:W-:Y:S01]  /*0180*/  MOV R4, R3 ;  /* 0x0000000300047202 */ /* 0x000fe20000000f00 */
[----:B------:R-:W2:Y:S06]  /*0190*/  LDCU UR8, c[0x0][0x398] ;  /* 0x00007300ff0877ac */ /* 0x000eac0008000800 */
.L_x_2:
[----:B------:R-:W-:Y:S01]  /*01a0*/  FMUL R6, R4, R4 ;  /* 0x0000000404067220 */ /* 0x000fe20000400000 */
[----:B------:R-:W-:-:S04]  /*01b0*/  FMUL R13, R9, R9 ;  /* 0x00000009090d7220 */ /* 0x000fc80000400000 */
[----:B------:R-:W-:-:S05]  /*01c0*/  FADD R8, R6, R13 ;  /* 0x0000000d06087221 */ /* 0x000fca0000000000 */
[----:B------:R-:W-:-:S13]  /*01d0*/  FSETP.GT.AND P0, PT, R8, 4, PT ;  /* 0x408000000800780b */ /* 0x000fda0003f04000 */
[----:B------:R-:W-:Y:S05]  /*01e0*/  @P0 BRA `(.L_x_1) ;  /* 0x0000000000200947 */ /* 0x000fea0003800000 */
[----:B------:R-:W-:Y:S01]  /*01f0*/  IADD3 R7, PT, PT, R7, 0x1, RZ ;  /* 0x0000000107077810 */ /* 0x000fe20007ffe0ff */
[----:B------:R-:W-:Y:S01]  /*0200*/  FADD R11, R4, R4 ;  /* 0x00000004040b7221 */ /* 0x000fe20000000000 */
[----:B------:R-:W-:Y:S02]  /*0210*/  FADD R4, R6, -R13 ;  /* 0x8000000d06047221 */ /* 0x000fe40000000000 */
[----:B--2---:R-:W-:Y:S01]  /*0220*/  ISETP.NE.AND P0, PT, R7, UR8, PT ;  /* 0x0000000807007c0c */ /* 0x004fe2000bf05270 */
[----:B------:R-:W-:Y:S01]  /*0230*/  FFMA R9, R11, R9, R2 ;  /* 0x000000090b097223 */ /* 0x000fe20000000002 */
[----:B------:R-:W-:-:S11]  /*0240*/  FADD R4, R3, R4 ;  /* 0x0000000403047221 */ /* 0x000fd60000000000 */
[----:B------:R-:W-:Y:S05]  /*0250*/  @P0 BRA `(.L_x_2) ;  /* 0xfffffffc00d00947 */ /* 0x000fea000383ffff */
[----:B-1----:R-:W-:-:S07]  /*0260*/  MOV R7, UR7 ;  /* 0x0000000700077c02 */ /* 0x002fce0008000f00 */
.L_x_1:
[----:B012---:R-:W-:Y:S05]  /*0270*/  BSYNC.RECONVERGENT B0 ;  /* 0x0000000000007941 */ /* 0x007fea0003800200 */
.L_x_0:
[----:B------:R-:W1:Y:S01]  /*0280*/  LDC.64 R2, c[0x0][0x388] ;  /* 0x0000e200ff027b82 */ /* 0x000e620000000a00 */
[----:B------:R-:W2:Y:S02]  /*0290*/  LDCU UR6, c[0x0][0x39c] ;  /* 0x00007380ff0677ac */ /* 0x000ea40008000800 */
[----:B--2---:R-:W-:-:S04]  /*02a0*/  IMAD R5, R5, UR6, R0 ;  /* 0x0000000605057c24 */ /* 0x004fc8000f8e0200 */
[----:B-1----:R-:W-:-:S05]  /*02b0*/  IMAD.WIDE R2, R5, 0x4, R2 ;  /* 0x0000000405027825 */ /* 0x002fca00078e0202 */
[----:B0-----:R-:W-:Y:S01]  /*02c0*/  STG.E desc[UR4][R2.64], R7 ;  /* 0x0000000702007986 */ /* 0x001fe2000c101904 */
[----:B------:R-:W-:Y:S05]  /*02d0*/  EXIT ;  /* 0x000000000000794d */ /* 0x000fea0003800000 */
.L_x_3:
[----:B------:R-:W-:-:S00]  /*02e0*/  BRA `(.L_x_3) ;  /* 0xfffffffc00fc7947 */ /* 0x000fc0000383ffff */
[----:B------:R-:W-:-:S00]  /*02f0*/  NOP ;  /* 0x0000000000007918 */ /* 0x000fc00000000000 */
        /* <DEDUP_REMOVED lines=8> */
.L_x_4:


//--------------------- .nv.shared.reserved.0     --------------------------
	.section	.nv.shared.reserved.0,"aw",@nobits
	.weak		__nv_reservedSMEM_offset_0_alias
	.size		__nv_reservedSMEM_offset_0_alias, 0, 64
	.other		__nv_reservedSMEM_offset_0_alias,@"STO_CUDA_RESERVED_SHARED STV_DEFAULT"
__nv_reservedSMEM_offset_0_alias:
	.zero		0
	.zero		64


//--------------------- .nv.constant0._Z12mandelKernelffPiffii --------------------------
	.section	.nv.constant0._Z12mandelKernelffPiffii,"a",@progbits
	.sectionflags	@""
	.align	4
.nv.constant0._Z12mandelKernelffPiffii:
	.zero		928


//--------------------- SYMBOLS --------------------------

	.type		.nv.reservedSmem.offset0,@object
	.size		.nv.reservedSmem.offset0,0x4
